//
// Generated by NVIDIA NVVM Compiler
//
// Compiler Build ID: CL-36424714
// Cuda compilation tools, release 13.0, V13.0.88
// Based on NVVM 20.0.0
//

.version 9.0
.target sm_100
.address_size 64

	// .globl	_Z22updateIsingModelKernelPiS_i

.visible .entry _Z22updateIsingModelKernelPiS_i(
	.param .u64 .ptr .align 1 _Z22updateIsingModelKernelPiS_i_param_0,
	.param .u64 .ptr .align 1 _Z22updateIsingModelKernelPiS_i_param_1,
	.param .u32 _Z22updateIsingModelKernelPiS_i_param_2
)
{
	.reg .pred 	%p<3>;
	.reg .b32 	%r<37>;
	.reg .b64 	%rd<16>;

	ld.param.u64 	%rd1, [_Z22updateIsingModelKernelPiS_i_param_0];
	ld.param.u64 	%rd2, [_Z22updateIsingModelKernelPiS_i_param_1];
	ld.param.u32 	%r3, [_Z22updateIsingModelKernelPiS_i_param_2];
	mov.u32 	%r4, %ctaid.y;
	mov.u32 	%r5, %ntid.y;
	mov.u32 	%r6, %tid.y;
	mad.lo.s32 	%r1, %r4, %r5, %r6;
	mov.u32 	%r7, %ctaid.x;
	mov.u32 	%r8, %ntid.x;
	mov.u32 	%r9, %tid.x;
	mad.lo.s32 	%r2, %r7, %r8, %r9;
	max.s32 	%r10, %r1, %r2;
	setp.ge.s32 	%p1, %r10, %r3;
	@%p1 bra 	$L__BB0_2;
	cvta.to.global.u64 	%rd3, %rd1;
	cvta.to.global.u64 	%rd4, %rd2;
	add.s32 	%r11, %r1, %r3;
	add.s32 	%r12, %r11, -1;
	rem.u32 	%r13, %r12, %r3;
	add.s32 	%r14, %r2, %r3;
	add.s32 	%r15, %r14, -1;
	rem.s32 	%r16, %r15, %r3;
	add.s32 	%r17, %r1, 1;
	rem.u32 	%r18, %r17, %r3;
	add.s32 	%r19, %r2, 1;
	rem.s32 	%r20, %r19, %r3;
	mad.lo.s32 	%r21, %r13, %r3, %r2;
	mul.wide.s32 	%rd5, %r21, 4;
	add.s64 	%rd6, %rd3, %rd5;
	ld.global.u32 	%r22, [%rd6];
	mul.lo.s32 	%r23, %r3, %r1;
	add.s32 	%r24, %r16, %r23;
	mul.wide.s32 	%rd7, %r24, 4;
	add.s64 	%rd8, %rd3, %rd7;
	ld.global.u32 	%r25, [%rd8];
	add.s32 	%r26, %r25, %r22;
	add.s32 	%r27, %r23, %r2;
	mul.wide.s32 	%rd9, %r27, 4;
	add.s64 	%rd10, %rd3, %rd9;
	ld.global.u32 	%r28, [%rd10];
	add.s32 	%r29, %r26, %r28;
	mad.lo.s32 	%r30, %r18, %r3, %r2;
	mul.wide.s32 	%rd11, %r30, 4;
	add.s64 	%rd12, %rd3, %rd11;
	ld.global.u32 	%r31, [%rd12];
	add.s32 	%r32, %r29, %r31;
	add.s32 	%r33, %r20, %r23;
	mul.wide.s32 	%rd13, %r33, 4;
	add.s64 	%rd14, %rd3, %rd13;
	ld.global.u32 	%r34, [%rd14];
	add.s32 	%r35, %r32, %r34;
	setp.lt.s32 	%p2, %r35, 1;
	selp.b32 	%r36, -1, 1, %p2;
	add.s64 	%rd15, %rd4, %rd9;
	st.global.u32 	[%rd15], %r36;
$L__BB0_2:
	ret;

}


// ===== COMPILED SASS (sm_100) =====

	.target	sm_100

	.elftype	@"ET_EXEC"


//--------------------- .note.nv.tkinfo           --------------------------
	.section	.note.nv.tkinfo,"",@"SHT_NOTE"
	.sectionflags	@"SHF_NOTE_NV_TKINFO"
	.tkinfo
        /*0018*/ 	.word	0x00000002
        /*0030*/ 	.string	""
        /*0030*/ 	.string	"ptxas"
        /*0030*/ 	.string	"Cuda compilation tools, release 13.0, V13.0.88"
        /*0030*/ 	.string	"Build cuda_13.0.r13.0/compiler.36424714_0"
        /*0030*/ 	.string	"-arch sm_100 -m 64 "



//--------------------- .note.nv.cuinfo           --------------------------
	.section	.note.nv.cuinfo,"",@"SHT_NOTE"
	.sectionflags	@"SHF_NOTE_NV_CUINFO"
        /*0018*/ 	.short	0x0002
        /*001a*/ 	.short	0x0064
        /*001c*/ 	.short	0x0082
	.zero		2


//--------------------- .nv.info                  --------------------------
	.section	.nv.info,"",@"SHT_CUDA_INFO"
	.align	4


	//----- nvinfo : EIATTR_REGCOUNT
	.align		4
        /*0000*/ 	.byte	0x04, 0x2f
        /*0002*/ 	.short	(.L_1 - .L_0)
	.align		4
.L_0:
        /*0004*/ 	.word	index@(_Z22updateIsingModelKernelPiS_i)
        /*0008*/ 	.word	0x00000014


	//----- nvinfo : EIATTR_FRAME_SIZE
	.align		4
.L_1:
        /*000c*/ 	.byte	0x04, 0x11
        /*000e*/ 	.short	(.L_3 - .L_2)
	.align		4
.L_2:
        /*0010*/ 	.word	index@(_Z22updateIsingModelKernelPiS_i)
        /*0014*/ 	.word	0x00000000


	//----- nvinfo : EIATTR_MIN_STACK_SIZE
	.align		4
.L_3:
        /*0018*/ 	.byte	0x04, 0x12
        /*001a*/ 	.short	(.L_5 - .L_4)
	.align		4
.L_4:
        /*001c*/ 	.word	index@(_Z22updateIsingModelKernelPiS_i)
        /*0020*/ 	.word	0x00000000
.L_5:


//--------------------- .nv.compat                --------------------------
	.section	.nv.compat,"",@"SHT_CUDA_COMPAT_INFO"
	.align	4
        /*0000*/ 	.byte	0x02, 0x09, 0x00, 0x00, 0x02, 0x02, 0x01, 0x00, 0x02, 0x05, 0x05, 0x00, 0x03, 0x07, 0x01, 0x01
        /*0010*/ 	.byte	0x02, 0x03, 0x00, 0x00, 0x02, 0x06, 0x01, 0x00, 0x04, 0x0b, 0x08, 0x00, 0x09, 0x00, 0x00, 0x00
        /*0020*/ 	.byte	0x00, 0x00, 0x00, 0x00


//--------------------- .nv.info._Z22updateIsingModelKernelPiS_i --------------------------
	.section	.nv.info._Z22updateIsingModelKernelPiS_i,"",@"SHT_CUDA_INFO"
	.sectionflags	@""
	.align	4


	//----- nvinfo : EIATTR_CUDA_API_VERSION
	.align		4
        /*0000*/ 	.byte	0x04, 0x37
        /*0002*/ 	.short	(.L_7 - .L_6)
.L_6:
        /*0004*/ 	.word	0x00000082


	//----- nvinfo : EIATTR_KPARAM_INFO
	.align		4
.L_7:
        /*0008*/ 	.byte	0x04, 0x17
        /*000a*/ 	.short	(.L_9 - .L_8)
.L_8:
        /*000c*/ 	.word	0x00000000
        /*0010*/ 	.short	0x0002
        /*0012*/ 	.short	0x0010
        /*0014*/ 	.byte	0x00, 0xf0, 0x11, 0x00


	//----- nvinfo : EIATTR_KPARAM_INFO
	.align		4
.L_9:
        /*0018*/ 	.byte	0x04, 0x17
        /*001a*/ 	.short	(.L_11 - .L_10)
.L_10:
        /*001c*/ 	.word	0x00000000
        /*0020*/ 	.short	0x0001
        /*0022*/ 	.short	0x0008
        /*0024*/ 	.byte	0x00, 0xf5, 0x21, 0x00


	//----- nvinfo : EIATTR_KPARAM_INFO
	.align		4
.L_11:
        /*0028*/ 	.byte	0x04, 0x17
        /*002a*/ 	.short	(.L_13 - .L_12)
.L_12:
        /*002c*/ 	.word	0x00000000
        /*0030*/ 	.short	0x0000
        /*0032*/ 	.short	0x0000
        /*0034*/ 	.byte	0x00, 0xf5, 0x21, 0x00


	//----- nvinfo : EIATTR_SPARSE_MMA_MASK
	.align		4
.L_13:
        /*0038*/ 	.byte	0x03, 0x50
        /*003a*/ 	.short	0x0000


	//----- nvinfo : EIATTR_MAXREG_COUNT
	.align		4
        /*003c*/ 	.byte	0x03, 0x1b
        /*003e*/ 	.short	0x00ff


	//----- nvinfo : EIATTR_MERCURY_ISA_VERSION
	.align		4
        /*0040*/ 	.byte	0x03, 0x5f
        /*0042*/ 	.short	0x0101


	//----- nvinfo : EIATTR_VRC_CTA_INIT_COUNT
	.align		4
        /*0044*/ 	.byte	0x02, 0x4a
	.zero		1
	.zero		1


	//----- nvinfo : EIATTR_EXIT_INSTR_OFFSETS
	.align		4
        /*0048*/ 	.byte	0x04, 0x1c
        /*004a*/ 	.short	(.L_15 - .L_14)


	//   ....[0]....
.L_14:
        /*004c*/ 	.word	0x000000c0


	//   ....[1]....
        /*0050*/ 	.word	0x00000650


	//----- nvinfo : EIATTR_CBANK_PARAM_SIZE
	.align		4
.L_15:
        /*0054*/ 	.byte	0x03, 0x19
        /*0056*/ 	.short	0x0014


	//----- nvinfo : EIATTR_PARAM_CBANK
	.align		4
        /*0058*/ 	.byte	0x04, 0x0a
        /*005a*/ 	.short	(.L_17 - .L_16)
	.align		4
.L_16:
        /*005c*/ 	.word	index@(.nv.constant0._Z22updateIsingModelKernelPiS_i)
        /*0060*/ 	.short	0x0380
        /*0062*/ 	.short	0x0014


	//----- nvinfo : EIATTR_SW_WAR
	.align		4
.L_17:
        /*0064*/ 	.byte	0x04, 0x36
        /*0066*/ 	.short	(.L_19 - .L_18)
.L_18:
        /*0068*/ 	.word	0x00000008
.L_19:


//--------------------- .nv.callgraph             --------------------------
	.section	.nv.callgraph,"",@"SHT_CUDA_CALLGRAPH"
	.align	4
	.sectionentsize	8
	.align		4
        /*0000*/ 	.word	0x00000000
	.align		4
        /*0004*/ 	.word	0xffffffff
	.align		4
        /*0008*/ 	.word	0x00000000
	.align		4
        /*000c*/ 	.word	0xfffffffe
	.align		4
        /*0010*/ 	.word	0x00000000
	.align		4
        /*0014*/ 	.word	0xfffffffd
	.align		4
        /*0018*/ 	.word	0x00000000
	.align		4
        /*001c*/ 	.word	0xfffffffc


//--------------------- .text._Z22updateIsingModelKernelPiS_i --------------------------
	.section	.text._Z22updateIsingModelKernelPiS_i,"ax",@progbits
	.align	128
        .global         _Z22updateIsingModelKernelPiS_i
        .type           _Z22updateIsingModelKernelPiS_i,@function
        .size           _Z22updateIsingModelKernelPiS_i,(.L_x_1 - _Z22updateIsingModelKernelPiS_i)
        .other          _Z22updateIsingModelKernelPiS_i,@"STO_CUDA_ENTRY STV_DEFAULT"
_Z22updateIsingModelKernelPiS_i:
.text._Z22updateIsingModelKernelPiS_i:
[----:B------:R-:W-:Y:S01]  /*0000*/  LDC R1, c[0x0][0x37c] ;  /* 0x0000df00ff017b82 */ /* 0x000fe20000000800 */
[----:B------:R-:W0:Y:S07]  /*0010*/  S2R R2, SR_TID.Y ;  /* 0x0000000000027919 */ /* 0x000e2e0000002200 */
[----:B------:R-:W0:Y:S01]  /*0020*/  LDC R5, c[0x0][0x364] ;  /* 0x0000d900ff057b82 */ /* 0x000e220000000800 */
[----:B------:R-:W1:Y:S07]  /*0030*/  S2R R4, SR_TID.X ;  /* 0x0000000000047919 */ /* 0x000e6e0000002100 */
[----:B------:R-:W0:Y:S08]  /*0040*/  S2UR UR4, SR_CTAID.Y ;  /* 0x00000000000479c3 */ /* 0x000e300000002600 */
[----:B------:R-:W1:Y:S08]  /*0050*/  S2UR UR5, SR_CTAID.X ;  /* 0x00000000000579c3 */ /* 0x000e700000002500 */
[----:B------:R-:W1:Y:S08]  /*0060*/  LDC R7, c[0x0][0x360] ;  /* 0x0000d800ff077b82 */ /* 0x000e700000000800 */
[----:B------:R-:W2:Y:S01]  /*0070*/  LDC R0, c[0x0][0x390] ;  /* 0x0000e400ff007b82 */ /* 0x000ea20000000800 */
[----:B0-----:R-:W-:-:S02]  /*0080*/  IMAD R5, R5, UR4, R2 ;  /* 0x0000000405057c24 */ /* 0x001fc4000f8e0202 */
[----:B-1----:R-:W-:-:S05]  /*0090*/  IMAD R7, R7, UR5, R4 ;  /* 0x0000000507077c24 */ /* 0x002fca000f8e0204 */
[----:B------:R-:W-:-:S04]  /*00a0*/  VIMNMX R3, PT, PT, R5, R7, !PT ;  /* 0x0000000705037248 */ /* 0x000fc80007fe0100 */
[----:B--2---:R-:W-:-:S13]  /*00b0*/  ISETP.GE.AND P0, PT, R3, R0, PT ;  /* 0x000000000300720c */ /* 0x004fda0003f06270 */
[----:B------:R-:W-:Y:S05]  /*00c0*/  @P0 EXIT ;  /* 0x000000000000094d */ /* 0x000fea0003800000 */
[----:B------:R-:W-:Y:S01]  /*00d0*/  IABS R4, R0 ;  /* 0x0000000000047213 */ /* 0x000fe20000000000 */
[----:B------:R-:W0:Y:S01]  /*00e0*/  I2F.U32.RP R9, R0 ;  /* 0x0000000000097306 */ /* 0x000e220000209000 */
[C---:B------:R-:W-:Y:S01]  /*00f0*/  IADD3 R6, PT, PT, R7.reuse, -0x1, R0 ;  /* 0xffffffff07067810 */ /* 0x040fe20007ffe000 */
[----:B------:R-:W1:Y:S01]  /*0100*/  LDCU.64 UR4, c[0x0][0x358] ;  /* 0x00006b00ff0477ac */ /* 0x000e620008000a00 */
[----:B------:R-:W-:Y:S02]  /*0110*/  IADD3 R8, PT, PT, R7, 0x1, RZ ;  /* 0x0000000107087810 */ /* 0x000fe40007ffe0ff */
[----:B------:R-:W-:-:S03]  /*0120*/  ISETP.GE.AND P4, PT, R6, RZ, PT ;  /* 0x000000ff0600720c */ /* 0x000fc60003f86270 */
[----:B------:R-:W2:Y:S08]  /*0130*/  I2F.RP R12, R4 ;  /* 0x00000004000c7306 */ /* 0x000eb00000209400 */
[----:B0-----:R-:W0:Y:S08]  /*0140*/  MUFU.RCP R9, R9 ;  /* 0x0000000900097308 */ /* 0x001e300000001000 */
[----:B--2---:R-:W2:Y:S01]  /*0150*/  MUFU.RCP R12, R12 ;  /* 0x0000000c000c7308 */ /* 0x004ea20000001000 */
[----:B0-----:R-:W-:-:S07]  /*0160*/  VIADD R2, R9, 0xffffffe ;  /* 0x0ffffffe09027836 */ /* 0x001fce0000000000 */
[----:B------:R0:W3:Y:S01]  /*0170*/  F2I.FTZ.U32.TRUNC.NTZ R3, R2 ;  /* 0x0000000200037305 */ /* 0x0000e2000021f000 */
[----:B--2---:R-:W-:Y:S01]  /*0180*/  VIADD R10, R12, 0xffffffe ;  /* 0x0ffffffe0c0a7836 */ /* 0x004fe20000000000 */
[----:B------:R-:W-:-:S06]  /*0190*/  IABS R12, R6 ;  /* 0x00000006000c7213 */ /* 0x000fcc0000000000 */
[----:B------:R2:W4:Y:S01]  /*01a0*/  F2I.FTZ.U32.TRUNC.NTZ R11, R10 ;  /* 0x0000000a000b7305 */ /* 0x000522000021f000 */
[----:B0-----:R-:W-:Y:S02]  /*01b0*/  IMAD.MOV.U32 R2, RZ, RZ, RZ ;  /* 0x000000ffff027224 */ /* 0x001fe400078e00ff */
[----:B---3--:R-:W-:Y:S02]  /*01c0*/  IMAD.MOV R13, RZ, RZ, -R3 ;  /* 0x000000ffff0d7224 */ /* 0x008fe400078e0a03 */
[----:B--2---:R-:W-:Y:S01]  /*01d0*/  IMAD.MOV.U32 R10, RZ, RZ, RZ ;  /* 0x000000ffff0a7224 */ /* 0x004fe200078e00ff */
[----:B----4-:R-:W-:-:S05]  /*01e0*/  IADD3 R15, PT, PT, RZ, -R11, RZ ;  /* 0x8000000bff0f7210 */ /* 0x010fca0007ffe0ff */
[----:B------:R-:W-:Y:S01]  /*01f0*/  IMAD R9, R15, R4, RZ ;  /* 0x000000040f097224 */ /* 0x000fe200078e02ff */
[----:B------:R-:W-:-:S03]  /*0200*/  IABS R15, R8 ;  /* 0x00000008000f7213 */ /* 0x000fc60000000000 */
[----:B------:R-:W-:Y:S01]  /*0210*/  IMAD.HI.U32 R10, R11, R9, R10 ;  /* 0x000000090b0a7227 */ /* 0x000fe200078e000a */
[----:B------:R-:W-:-:S03]  /*0220*/  MOV R11, R12 ;  /* 0x0000000c000b7202 */ /* 0x000fc60000000f00 */
[----:B------:R-:W-:Y:S01]  /*0230*/  IMAD R9, R13, R0, RZ ;  /* 0x000000000d097224 */ /* 0x000fe200078e02ff */
[----:B------:R-:W-:-:S03]  /*0240*/  IADD3 R13, PT, PT, R5, 0x1, RZ ;  /* 0x00000001050d7810 */ /* 0x000fc60007ffe0ff */
[----:B------:R-:W-:Y:S01]  /*0250*/  IMAD.HI.U32 R2, R3, R9, R2 ;  /* 0x0000000903027227 */ /* 0x000fe200078e0002 */
[----:B------:R-:W-:-:S03]  /*0260*/  IADD3 R3, PT, PT, R5, -0x1, R0 ;  /* 0xffffffff05037810 */ /* 0x000fc60007ffe000 */
[----:B------:R-:W-:-:S04]  /*0270*/  IMAD.HI.U32 R9, R10, R11, RZ ;  /* 0x0000000b0a097227 */ /* 0x000fc800078e00ff */
[----:B------:R-:W-:-:S04]  /*0280*/  IMAD.HI.U32 R10, R10, R15, RZ ;  /* 0x0000000f0a0a7227 */ /* 0x000fc800078e00ff */
[----:B------:R-:W-:Y:S01]  /*0290*/  IMAD.MOV R12, RZ, RZ, -R9 ;  /* 0x000000ffff0c7224 */ /* 0x000fe200078e0a09 */
[----:B------:R-:W-:Y:S01]  /*02a0*/  IADD3 R10, PT, PT, -R10, RZ, RZ ;  /* 0x000000ff0a0a7210 */ /* 0x000fe20007ffe1ff */
[----:B------:R-:W-:-:S04]  /*02b0*/  IMAD.HI.U32 R9, R2, R3, RZ ;  /* 0x0000000302097227 */ /* 0x000fc800078e00ff */
[----:B------:R-:W-:-:S04]  /*02c0*/  IMAD.HI.U32 R2, R2, R13, RZ ;  /* 0x0000000d02027227 */ /* 0x000fc800078e00ff */
[----:B------:R-:W-:Y:S01]  /*02d0*/  IMAD R11, R4, R12, R11 ;  /* 0x0000000c040b7224 */ /* 0x000fe200078e020b */
[----:B------:R-:W-:Y:S01]  /*02e0*/  IADD3 R2, PT, PT, -R2, RZ, RZ ;  /* 0x000000ff02027210 */ /* 0x000fe20007ffe1ff */
[----:B------:R-:W-:Y:S02]  /*02f0*/  IMAD.MOV R9, RZ, RZ, -R9 ;  /* 0x000000ffff097224 */ /* 0x000fe400078e0a09 */
[C---:B------:R-:W-:Y:S01]  /*0300*/  IMAD R15, R4.reuse, R10, R15 ;  /* 0x0000000a040f7224 */ /* 0x040fe200078e020f */
[----:B------:R-:W-:Y:S01]  /*0310*/  ISETP.GT.U32.AND P0, PT, R4, R11, PT ;  /* 0x0000000b0400720c */ /* 0x000fe20003f04070 */
[C---:B------:R-:W-:Y:S02]  /*0320*/  IMAD R9, R0.reuse, R9, R3 ;  /* 0x0000000900097224 */ /* 0x040fe400078e0203 */
[----:B------:R-:W-:Y:S01]  /*0330*/  IMAD R13, R0, R2, R13 ;  /* 0x00000002000d7224 */ /* 0x000fe200078e020d */
[----:B------:R-:W-:Y:S01]  /*0340*/  ISETP.GT.U32.AND P1, PT, R4, R15, PT ;  /* 0x0000000f0400720c */ /* 0x000fe20003f24070 */
[----:B------:R-:W0:Y:S01]  /*0350*/  LDC.64 R2, c[0x0][0x380] ;  /* 0x0000e000ff027b82 */ /* 0x000e220000000a00 */
[----:B------:R-:W-:-:S02]  /*0360*/  ISETP.GE.U32.AND P2, PT, R9, R0, PT ;  /* 0x000000000900720c */ /* 0x000fc40003f46070 */
[----:B------:R-:W-:-:S05]  /*0370*/  ISETP.GE.U32.AND P3, PT, R13, R0, PT ;  /* 0x000000000d00720c */ /* 0x000fca0003f66070 */
[----:B------:R-:W-:-:S04]  /*0380*/  @!P0 IMAD.IADD R11, R11, 0x1, -R4 ;  /* 0x000000010b0b8824 */ /* 0x000fc800078e0a04 */
[----:B------:R-:W-:Y:S02]  /*0390*/  @!P1 IADD3 R15, PT, PT, R15, -R4, RZ ;  /* 0x800000040f0f9210 */ /* 0x000fe40007ffe0ff */
[----:B------:R-:W-:Y:S01]  /*03a0*/  @P2 IMAD.IADD R9, R9, 0x1, -R0 ;  /* 0x0000000109092824 */ /* 0x000fe200078e0a00 */
[C---:B------:R-:W-:Y:S02]  /*03b0*/  ISETP.GT.U32.AND P0, PT, R4.reuse, R11, PT ;  /* 0x0000000b0400720c */ /* 0x040fe40003f04070 */
[-C--:B------:R-:W-:Y:S02]  /*03c0*/  @P3 IADD3 R13, PT, PT, R13, -R0.reuse, RZ ;  /* 0x800000000d0d3210 */ /* 0x080fe40007ffe0ff */
[----:B------:R-:W-:Y:S02]  /*03d0*/  ISETP.GT.U32.AND P1, PT, R4, R15, PT ;  /* 0x0000000f0400720c */ /* 0x000fe40003f24070 */
[-C--:B------:R-:W-:Y:S02]  /*03e0*/  ISETP.GE.U32.AND P2, PT, R9, R0.reuse, PT ;  /* 0x000000000900720c */ /* 0x080fe40003f46070 */
[----:B------:R-:W-:-:S02]  /*03f0*/  ISETP.GE.U32.AND P5, PT, R13, R0, PT ;  /* 0x000000000d00720c */ /* 0x000fc40003fa6070 */
[----:B------:R-:W-:-:S03]  /*0400*/  ISETP.GE.AND P3, PT, R8, RZ, PT ;  /* 0x000000ff0800720c */ /* 0x000fc60003f66270 */
[----:B------:R-:W-:Y:S01]  /*0410*/  @!P0 IMAD.IADD R11, R11, 0x1, -R4 ;  /* 0x000000010b0b8824 */ /* 0x000fe200078e0a04 */
[----:B------:R-:W-:-:S03]  /*0420*/  ISETP.NE.U32.AND P0, PT, R0, RZ, PT ;  /* 0x000000ff0000720c */ /* 0x000fc60003f05070 */
[----:B------:R-:W-:Y:S01]  /*0430*/  @!P1 IADD3 R15, PT, PT, R15, -R4, RZ ;  /* 0x800000040f0f9210 */ /* 0x000fe20007ffe0ff */
[----:B------:R-:W-:Y:S01]  /*0440*/  @!P4 IMAD.MOV R11, RZ, RZ, -R11 ;  /* 0x000000ffff0bc224 */ /* 0x000fe200078e0a0b */
[----:B------:R-:W-:Y:S01]  /*0450*/  ISETP.NE.AND P1, PT, R0, RZ, PT ;  /* 0x000000ff0000720c */ /* 0x000fe20003f25270 */
[----:B------:R-:W-:Y:S01]  /*0460*/  @P2 IMAD.IADD R9, R9, 0x1, -R0 ;  /* 0x0000000109092824 */ /* 0x000fe200078e0a00 */
[-C--:B------:R-:W-:Y:S02]  /*0470*/  LOP3.LUT R4, RZ, R0.reuse, RZ, 0x33, !PT ;  /* 0x00000000ff047212 */ /* 0x080fe400078e33ff */
[-C--:B------:R-:W-:Y:S02]  /*0480*/  @P5 IADD3 R13, PT, PT, R13, -R0.reuse, RZ ;  /* 0x800000000d0d5210 */ /* 0x080fe40007ffe0ff */
[----:B------:R-:W-:Y:S02]  /*0490*/  @!P3 IADD3 R15, PT, PT, -R15, RZ, RZ ;  /* 0x000000ff0f0fb210 */ /* 0x000fe40007ffe1ff */
[C---:B------:R-:W-:Y:S01]  /*04a0*/  SEL R6, R4.reuse, R9, !P0 ;  /* 0x0000000904067207 */ /* 0x040fe20004000000 */
[----:B------:R-:W-:Y:S01]  /*04b0*/  IMAD R9, R5, R0, R7 ;  /* 0x0000000005097224 */ /* 0x000fe200078e0207 */
[----:B------:R-:W-:-:S02]  /*04c0*/  SEL R12, R4, R11, !P1 ;  /* 0x0000000b040c7207 */ /* 0x000fc40004800000 */
[----:B------:R-:W-:Y:S01]  /*04d0*/  SEL R8, R4, R13, !P0 ;  /* 0x0000000d04087207 */ /* 0x000fe20004000000 */
[-CC-:B------:R-:W-:Y:S01]  /*04e0*/  IMAD R13, R6, R0.reuse, R7.reuse ;  /* 0x00000000060d7224 */ /* 0x180fe200078e0207 */
[----:B------:R-:W-:Y:S01]  /*04f0*/  SEL R4, R4, R15, !P1 ;  /* 0x0000000f04047207 */ /* 0x000fe20004800000 */
[CC--:B------:R-:W-:Y:S02]  /*0500*/  IMAD R15, R5.reuse, R0.reuse, R12 ;  /* 0x00000000050f7224 */ /* 0x0c0fe400078e020c */
[-C--:B------:R-:W-:Y:S02]  /*0510*/  IMAD R7, R8, R0.reuse, R7 ;  /* 0x0000000008077224 */ /* 0x080fe400078e0207 */
[----:B------:R-:W-:Y:S02]  /*0520*/  IMAD R17, R5, R0, R4 ;  /* 0x0000000005117224 */ /* 0x000fe400078e0204 */
[----:B0-----:R-:W-:-:S04]  /*0530*/  IMAD.WIDE R10, R9, 0x4, R2 ;  /* 0x00000004090a7825 */ /* 0x001fc800078e0202 */
[--C-:B------:R-:W-:Y:S02]  /*0540*/  IMAD.WIDE R12, R13, 0x4, R2.reuse ;  /* 0x000000040d0c7825 */ /* 0x100fe400078e0202 */
[----:B-1----:R-:W2:Y:S02]  /*0550*/  LDG.E R10, desc[UR4][R10.64] ;  /* 0x000000040a0a7981 */ /* 0x002ea4000c1e1900 */
[--C-:B------:R-:W-:Y:S02]  /*0560*/  IMAD.WIDE R4, R15, 0x4, R2.reuse ;  /* 0x000000040f047825 */ /* 0x100fe400078e0202 */
[----:B------:R-:W2:Y:S01]  /*0570*/  LDG.E R12, desc[UR4][R12.64] ;  /* 0x000000040c0c7981 */ /* 0x000ea2000c1e1900 */
[----:B------:R-:W0:Y:S01]  /*0580*/  LDC.64 R14, c[0x0][0x388] ;  /* 0x0000e200ff0e7b82 */ /* 0x000e220000000a00 */
[--C-:B------:R-:W-:Y:S02]  /*0590*/  IMAD.WIDE R6, R7, 0x4, R2.reuse ;  /* 0x0000000407067825 */ /* 0x100fe400078e0202 */
[----:B------:R-:W2:Y:S02]  /*05a0*/  LDG.E R5, desc[UR4][R4.64] ;  /* 0x0000000404057981 */ /* 0x000ea4000c1e1900 */
[----:B------:R-:W-:-:S02]  /*05b0*/  IMAD.WIDE R2, R17, 0x4, R2 ;  /* 0x0000000411027825 */ /* 0x000fc400078e0202 */
[----:B------:R-:W3:Y:S04]  /*05c0*/  LDG.E R7, desc[UR4][R6.64] ;  /* 0x0000000406077981 */ /* 0x000ee8000c1e1900 */
[----:B------:R-:W3:Y:S01]  /*05d0*/  LDG.E R2, desc[UR4][R2.64] ;  /* 0x0000000402027981 */ /* 0x000ee2000c1e1900 */
[----:B------:R-:W-:Y:S02]  /*05e0*/  IMAD.MOV.U32 R16, RZ, RZ, -0x1 ;  /* 0xffffffffff107424 */ /* 0x000fe400078e00ff */
[----:B0-----:R-:W-:Y:S01]  /*05f0*/  IMAD.WIDE R8, R9, 0x4, R14 ;  /* 0x0000000409087825 */ /* 0x001fe200078e020e */
[----:B--2---:R-:W-:-:S04]  /*0600*/  IADD3 R0, PT, PT, R10, R5, R12 ;  /* 0x000000050a007210 */ /* 0x004fc80007ffe00c */
[----:B---3--:R-:W-:-:S04]  /*0610*/  IADD3 R0, PT, PT, R2, R0, R7 ;  /* 0x0000000002007210 */ /* 0x008fc80007ffe007 */
[----:B------:R-:W-:-:S04]  /*0620*/  ISETP.GE.AND P0, PT, R0, 0x1, PT ;  /* 0x000000010000780c */ /* 0x000fc80003f06270 */
[----:B------:R-:W-:-:S05]  /*0630*/  SEL R11, R16, 0x1, !P0 ;  /* 0x00000001100b7807 */ /* 0x000fca0004000000 */
[----:B------:R-:W-:Y:S01]  /*0640*/  STG.E desc[UR4][R8.64], R11 ;  /* 0x0000000b08007986 */ /* 0x000fe2000c101904 */
[----:B------:R-:W-:Y:S05]  /*0650*/  EXIT ;  /* 0x000000000000794d */ /* 0x000fea0003800000 */
.L_x_0:
[----:B------:R-:W-:-:S00]  /*0660*/  BRA `(.L_x_0) ;  /* 0xfffffffc00fc7947 */ /* 0x000fc0000383ffff */
[----:B------:R-:W-:-:S00]  /*0670*/  NOP ;  /* 0x0000000000007918 */ /* 0x000fc00000000000 */
        /* <DEDUP_REMOVED lines=8> */
.L_x_1:


//--------------------- .nv.shared.reserved.0     --------------------------
	.section	.nv.shared.reserved.0,"aw",@nobits
	.weak		__nv_reservedSMEM_offset_0_alias
	.size		__nv_reservedSMEM_offset_0_alias, 0, 64
	.other		__nv_reservedSMEM_offset_0_alias,@"STO_CUDA_RESERVED_SHARED STV_DEFAULT"
__nv_reservedSMEM_offset_0_alias:
	.zero		0
	.zero		64


//--------------------- .nv.constant0._Z22updateIsingModelKernelPiS_i --------------------------
	.section	.nv.constant0._Z22updateIsingModelKernelPiS_i,"a",@progbits
	.sectionflags	@""
	.align	4
.nv.constant0._Z22updateIsingModelKernelPiS_i:
	.zero		916


//--------------------- SYMBOLS --------------------------

	.type		.nv.reservedSmem.offset0,@object
	.size		.nv.reservedSmem.offset0,0x4
